//
// Generated by NVIDIA NVVM Compiler
//
// Compiler Build ID: CL-36424714
// Cuda compilation tools, release 13.0, V13.0.88
// Based on NVVM 20.0.0
//

.version 9.0
.target sm_100
.address_size 64

	// .globl	_Z9addKernelPKfS0_Pfi
.global .align 4 .b8 __cudart_i2opi_f[24] = {65, 144, 67, 60, 153, 149, 98, 219, 192, 221, 52, 245, 209, 87, 39, 252, 41, 21, 68, 78, 110, 131, 249, 162};

.visible .entry _Z9addKernelPKfS0_Pfi(
	.param .u64 .ptr .align 1 _Z9addKernelPKfS0_Pfi_param_0,
	.param .u64 .ptr .align 1 _Z9addKernelPKfS0_Pfi_param_1,
	.param .u64 .ptr .align 1 _Z9addKernelPKfS0_Pfi_param_2,
	.param .u32 _Z9addKernelPKfS0_Pfi_param_3
)
{
	.reg .pred 	%p<2>;
	.reg .b32 	%r<6>;
	.reg .b32 	%f<4>;
	.reg .b64 	%rd<11>;

	ld.param.u64 	%rd1, [_Z9addKernelPKfS0_Pfi_param_0];
	ld.param.u64 	%rd2, [_Z9addKernelPKfS0_Pfi_param_1];
	ld.param.u64 	%rd3, [_Z9addKernelPKfS0_Pfi_param_2];
	ld.param.u32 	%r2, [_Z9addKernelPKfS0_Pfi_param_3];
	mov.u32 	%r3, %tid.x;
	mov.u32 	%r4, %ctaid.x;
	mov.u32 	%r5, %ntid.x;
	mad.lo.s32 	%r1, %r4, %r5, %r3;
	setp.ge.s32 	%p1, %r1, %r2;
	@%p1 bra 	$L__BB0_2;
	cvta.to.global.u64 	%rd4, %rd1;
	cvta.to.global.u64 	%rd5, %rd2;
	cvta.to.global.u64 	%rd6, %rd3;
	mul.wide.s32 	%rd7, %r1, 4;
	add.s64 	%rd8, %rd4, %rd7;
	ld.global.f32 	%f1, [%rd8];
	add.s64 	%rd9, %rd5, %rd7;
	ld.global.f32 	%f2, [%rd9];
	add.f32 	%f3, %f1, %f2;
	add.s64 	%rd10, %rd6, %rd7;
	st.global.f32 	[%rd10], %f3;
$L__BB0_2:
	ret;

}
	// .globl	_Z10multKernelPKfS0_Pfi
.visible .entry _Z10multKernelPKfS0_Pfi(
	.param .u64 .ptr .align 1 _Z10multKernelPKfS0_Pfi_param_0,
	.param .u64 .ptr .align 1 _Z10multKernelPKfS0_Pfi_param_1,
	.param .u64 .ptr .align 1 _Z10multKernelPKfS0_Pfi_param_2,
	.param .u32 _Z10multKernelPKfS0_Pfi_param_3
)
{
	.reg .pred 	%p<2>;
	.reg .b32 	%r<6>;
	.reg .b32 	%f<4>;
	.reg .b64 	%rd<11>;

	ld.param.u64 	%rd1, [_Z10multKernelPKfS0_Pfi_param_0];
	ld.param.u64 	%rd2, [_Z10multKernelPKfS0_Pfi_param_1];
	ld.param.u64 	%rd3, [_Z10multKernelPKfS0_Pfi_param_2];
	ld.param.u32 	%r2, [_Z10multKernelPKfS0_Pfi_param_3];
	mov.u32 	%r3, %tid.x;
	mov.u32 	%r4, %ctaid.x;
	mov.u32 	%r5, %ntid.x;
	mad.lo.s32 	%r1, %r4, %r5, %r3;
	setp.ge.s32 	%p1, %r1, %r2;
	@%p1 bra 	$L__BB1_2;
	cvta.to.global.u64 	%rd4, %rd1;
	cvta.to.global.u64 	%rd5, %rd2;
	cvta.to.global.u64 	%rd6, %rd3;
	mul.wide.s32 	%rd7, %r1, 4;
	add.s64 	%rd8, %rd4, %rd7;
	ld.global.f32 	%f1, [%rd8];
	add.s64 	%rd9, %rd5, %rd7;
	ld.global.f32 	%f2, [%rd9];
	mul.f32 	%f3, %f1, %f2;
	add.s64 	%rd10, %rd6, %rd7;
	st.global.f32 	[%rd10], %f3;
$L__BB1_2:
	ret;

}
	// .globl	_Z11func1KernelPKfS0_Pfi
.visible .entry _Z11func1KernelPKfS0_Pfi(
	.param .u64 .ptr .align 1 _Z11func1KernelPKfS0_Pfi_param_0,
	.param .u64 .ptr .align 1 _Z11func1KernelPKfS0_Pfi_param_1,
	.param .u64 .ptr .align 1 _Z11func1KernelPKfS0_Pfi_param_2,
	.param .u32 _Z11func1KernelPKfS0_Pfi_param_3
)
{
	.local .align 4 .b8 	__local_depot2[28];
	.reg .b64 	%SP;
	.reg .b64 	%SPL;
	.reg .pred 	%p<13>;
	.reg .b32 	%r<50>;
	.reg .b32 	%f<50>;
	.reg .b64 	%rd<31>;
	.reg .b64 	%fd<3>;

	mov.u64 	%SPL, __local_depot2;
	ld.param.u64 	%rd12, [_Z11func1KernelPKfS0_Pfi_param_0];
	ld.param.u64 	%rd13, [_Z11func1KernelPKfS0_Pfi_param_1];
	ld.param.u64 	%rd14, [_Z11func1KernelPKfS0_Pfi_param_2];
	ld.param.u32 	%r18, [_Z11func1KernelPKfS0_Pfi_param_3];
	add.u64 	%rd1, %SPL, 0;
	mov.u32 	%r19, %tid.x;
	mov.u32 	%r20, %ctaid.x;
	mov.u32 	%r21, %ntid.x;
	mad.lo.s32 	%r1, %r20, %r21, %r19;
	setp.ge.s32 	%p1, %r1, %r18;
	@%p1 bra 	$L__BB2_11;
	cvta.to.global.u64 	%rd16, %rd12;
	cvta.to.global.u64 	%rd17, %rd13;
	cvta.to.global.u64 	%rd18, %rd14;
	mul.wide.s32 	%rd19, %r1, 4;
	add.s64 	%rd2, %rd16, %rd19;
	add.s64 	%rd3, %rd17, %rd19;
	add.s64 	%rd4, %rd18, %rd19;
	mov.b32 	%r45, 0;
	mov.u64 	%rd20, __cudart_i2opi_f;
$L__BB2_2:
	ld.global.f32 	%f7, [%rd2];
	sqrt.rn.f32 	%f8, %f7;
	ld.global.f32 	%f9, [%rd3];
	abs.f32 	%f10, %f9;
	mul.f32 	%f11, %f10, 0f4038AA3B;
	ex2.approx.ftz.f32 	%f12, %f11;
	add.f32 	%f13, %f12, 0f3F800000;
	rcp.approx.ftz.f32 	%f14, %f13;
	fma.rn.f32 	%f15, %f14, 0fC0000000, 0f3F800000;
	setp.ge.f32 	%p2, %f10, 0f41102CB4;
	selp.f32 	%f16, 0f3F800000, %f15, %p2;
	copysign.f32 	%f17, %f9, %f16;
	mul.f32 	%f18, %f9, %f9;
	fma.rn.f32 	%f19, %f18, 0f3C80F082, 0fBD563CAE;
	fma.rn.f32 	%f20, %f19, %f18, 0f3E085941;
	fma.rn.f32 	%f21, %f20, %f18, 0fBEAAA9ED;
	fma.rn.f32 	%f22, %f21, %f18, 0f00000000;
	fma.rn.f32 	%f23, %f22, %f9, %f9;
	setp.ge.f32 	%p3, %f10, 0f3F19999A;
	selp.f32 	%f24, %f17, %f23, %p3;
	mul.f32 	%f1, %f8, %f24;
	mul.f32 	%f25, %f1, 0f3F22F983;
	cvt.rni.s32.f32 	%r49, %f25;
	cvt.rn.f32.s32 	%f26, %r49;
	fma.rn.f32 	%f27, %f26, 0fBFC90FDA, %f1;
	fma.rn.f32 	%f28, %f26, 0fB3A22168, %f27;
	fma.rn.f32 	%f49, %f26, 0fA7C234C5, %f28;
	abs.f32 	%f3, %f1;
	setp.ltu.f32 	%p4, %f3, 0f47CE4780;
	@%p4 bra 	$L__BB2_10;
	setp.neu.f32 	%p5, %f3, 0f7F800000;
	@%p5 bra 	$L__BB2_5;
	mov.f32 	%f31, 0f00000000;
	mul.rn.f32 	%f49, %f1, %f31;
	mov.b32 	%r49, 0;
	bra.uni 	$L__BB2_10;
$L__BB2_5:
	mov.b32 	%r4, %f1;
	shl.b32 	%r24, %r4, 8;
	or.b32  	%r5, %r24, -2147483648;
	mov.b64 	%rd30, 0;
	mov.b32 	%r46, 0;
	mov.u64 	%rd28, %rd20;
	mov.u64 	%rd29, %rd1;
$L__BB2_6:
	.pragma "nounroll";
	ld.global.nc.u32 	%r25, [%rd28];
	mad.wide.u32 	%rd22, %r25, %r5, %rd30;
	shr.u64 	%rd30, %rd22, 32;
	st.local.u32 	[%rd29], %rd22;
	add.s32 	%r46, %r46, 1;
	add.s64 	%rd29, %rd29, 4;
	add.s64 	%rd28, %rd28, 4;
	setp.ne.s32 	%p6, %r46, 6;
	@%p6 bra 	$L__BB2_6;
	shr.u32 	%r26, %r4, 23;
	st.local.u32 	[%rd1+24], %rd30;
	and.b32  	%r8, %r26, 31;
	and.b32  	%r27, %r26, 224;
	add.s32 	%r28, %r27, -128;
	shr.u32 	%r29, %r28, 5;
	mul.wide.u32 	%rd23, %r29, 4;
	sub.s64 	%rd11, %rd1, %rd23;
	ld.local.u32 	%r47, [%rd11+24];
	ld.local.u32 	%r48, [%rd11+20];
	setp.eq.s32 	%p7, %r8, 0;
	@%p7 bra 	$L__BB2_9;
	shf.l.wrap.b32 	%r47, %r48, %r47, %r8;
	ld.local.u32 	%r30, [%rd11+16];
	shf.l.wrap.b32 	%r48, %r30, %r48, %r8;
$L__BB2_9:
	shr.u32 	%r31, %r47, 30;
	shf.l.wrap.b32 	%r32, %r48, %r47, 2;
	shl.b32 	%r33, %r48, 2;
	shr.u32 	%r34, %r32, 31;
	add.s32 	%r35, %r34, %r31;
	neg.s32 	%r36, %r35;
	setp.lt.s32 	%p8, %r4, 0;
	selp.b32 	%r49, %r36, %r35, %p8;
	xor.b32  	%r37, %r32, %r4;
	shr.s32 	%r38, %r32, 31;
	xor.b32  	%r39, %r38, %r32;
	xor.b32  	%r40, %r38, %r33;
	cvt.u64.u32 	%rd24, %r39;
	shl.b64 	%rd25, %rd24, 32;
	cvt.u64.u32 	%rd26, %r40;
	or.b64  	%rd27, %rd25, %rd26;
	cvt.rn.f64.s64 	%fd1, %rd27;
	mul.f64 	%fd2, %fd1, 0d3BF921FB54442D19;
	cvt.rn.f32.f64 	%f29, %fd2;
	neg.f32 	%f30, %f29;
	setp.lt.s32 	%p9, %r37, 0;
	selp.f32 	%f49, %f30, %f29, %p9;
$L__BB2_10:
	add.s32 	%r42, %r49, 1;
	mul.rn.f32 	%f32, %f49, %f49;
	and.b32  	%r43, %r49, 1;
	setp.eq.b32 	%p10, %r43, 1;
	selp.f32 	%f33, %f49, 0f3F800000, %p10;
	fma.rn.f32 	%f34, %f32, %f33, 0f00000000;
	fma.rn.f32 	%f35, %f32, 0f37CBAC00, 0fBAB607ED;
	selp.f32 	%f36, 0fB94D4153, %f35, %p10;
	selp.f32 	%f37, 0f3C0885E4, 0f3D2AAABB, %p10;
	fma.rn.f32 	%f38, %f36, %f32, %f37;
	selp.f32 	%f39, 0fBE2AAAA8, 0fBEFFFFFF, %p10;
	fma.rn.f32 	%f40, %f38, %f32, %f39;
	fma.rn.f32 	%f41, %f40, %f34, %f33;
	and.b32  	%r44, %r42, 2;
	setp.eq.s32 	%p11, %r44, 0;
	mov.f32 	%f42, 0f00000000;
	sub.f32 	%f43, %f42, %f41;
	selp.f32 	%f44, %f41, %f43, %p11;
	cvt.rn.f32.u32 	%f45, %r45;
	sqrt.rn.f32 	%f46, %f45;
	ld.global.f32 	%f47, [%rd4];
	fma.rn.f32 	%f48, %f46, %f44, %f47;
	st.global.f32 	[%rd4], %f48;
	add.s32 	%r45, %r45, 1;
	setp.ne.s32 	%p12, %r45, 100;
	@%p12 bra 	$L__BB2_2;
$L__BB2_11:
	ret;

}


// ===== COMPILED SASS (sm_100) =====

	.target	sm_100

	.elftype	@"ET_EXEC"


//--------------------- .note.nv.tkinfo           --------------------------
	.section	.note.nv.tkinfo,"",@"SHT_NOTE"
	.sectionflags	@"SHF_NOTE_NV_TKINFO"
	.tkinfo
        /*0018*/ 	.word	0x00000002
        /*0030*/ 	.string	""
        /*0030*/ 	.string	"ptxas"
        /*0030*/ 	.string	"Cuda compilation tools, release 13.0, V13.0.88"
        /*0030*/ 	.string	"Build cuda_13.0.r13.0/compiler.36424714_0"
        /*0030*/ 	.string	"-arch sm_100 -m 64 "



//--------------------- .note.nv.cuinfo           --------------------------
	.section	.note.nv.cuinfo,"",@"SHT_NOTE"
	.sectionflags	@"SHF_NOTE_NV_CUINFO"
        /*0018*/ 	.short	0x0002
        /*001a*/ 	.short	0x0064
        /*001c*/ 	.short	0x0082
	.zero		2


//--------------------- .nv.info                  --------------------------
	.section	.nv.info,"",@"SHT_CUDA_INFO"
	.align	4


	//----- nvinfo : EIATTR_REGCOUNT
	.align		4
        /*0000*/ 	.byte	0x04, 0x2f
        /*0002*/ 	.short	(.L_2 - .L_1)
	.align		4
.L_1:
        /*0004*/ 	.word	index@(_Z9addKernelPKfS0_Pfi)
        /*0008*/ 	.word	0x0000000c


	//----- nvinfo : EIATTR_FRAME_SIZE
	.align		4
.L_2:
        /*000c*/ 	.byte	0x04, 0x11
        /*000e*/ 	.short	(.L_4 - .L_3)
	.align		4
.L_3:
        /*0010*/ 	.word	index@(_Z9addKernelPKfS0_Pfi)
        /*0014*/ 	.word	0x00000000


	//----- nvinfo : EIATTR_REGCOUNT
	.align		4
.L_4:
        /*0018*/ 	.byte	0x04, 0x2f
        /*001a*/ 	.short	(.L_6 - .L_5)
	.align		4
.L_5:
        /*001c*/ 	.word	index@(_Z10multKernelPKfS0_Pfi)
        /*0020*/ 	.word	0x0000000c


	//----- nvinfo : EIATTR_FRAME_SIZE
	.align		4
.L_6:
        /*0024*/ 	.byte	0x04, 0x11
        /*0026*/ 	.short	(.L_8 - .L_7)
	.align		4
.L_7:
        /*0028*/ 	.word	index@(_Z10multKernelPKfS0_Pfi)
        /*002c*/ 	.word	0x00000000


	//----- nvinfo : EIATTR_REGCOUNT
	.align		4
.L_8:
        /*0030*/ 	.byte	0x04, 0x2f
        /*0032*/ 	.short	(.L_10 - .L_9)
	.align		4
.L_9:
        /*0034*/ 	.word	index@(_Z11func1KernelPKfS0_Pfi)
        /*0038*/ 	.word	0x00000014


	//----- nvinfo : EIATTR_FRAME_SIZE
	.align		4
.L_10:
        /*003c*/ 	.byte	0x04, 0x11
        /*003e*/ 	.short	(.L_12 - .L_11)
	.align		4
.L_11:
        /*0040*/ 	.word	index@($__internal_0_$__cuda_sm20_sqrt_rn_f32_slowpath)
        /*0044*/ 	.word	0x00000020


	//----- nvinfo : EIATTR_FRAME_SIZE
	.align		4
.L_12:
        /*0048*/ 	.byte	0x04, 0x11
        /*004a*/ 	.short	(.L_14 - .L_13)
	.align		4
.L_13:
        /*004c*/ 	.word	index@(_Z11func1KernelPKfS0_Pfi)
        /*0050*/ 	.word	0x00000020


	//----- nvinfo : EIATTR_MIN_STACK_SIZE
	.align		4
.L_14:
        /*0054*/ 	.byte	0x04, 0x12
        /*0056*/ 	.short	(.L_16 - .L_15)
	.align		4
.L_15:
        /*0058*/ 	.word	index@(_Z11func1KernelPKfS0_Pfi)
        /*005c*/ 	.word	0x00000020


	//----- nvinfo : EIATTR_MIN_STACK_SIZE
	.align		4
.L_16:
        /*0060*/ 	.byte	0x04, 0x12
        /*0062*/ 	.short	(.L_18 - .L_17)
	.align		4
.L_17:
        /*0064*/ 	.word	index@(_Z10multKernelPKfS0_Pfi)
        /*0068*/ 	.word	0x00000000


	//----- nvinfo : EIATTR_MIN_STACK_SIZE
	.align		4
.L_18:
        /*006c*/ 	.byte	0x04, 0x12
        /*006e*/ 	.short	(.L_20 - .L_19)
	.align		4
.L_19:
        /*0070*/ 	.word	index@(_Z9addKernelPKfS0_Pfi)
        /*0074*/ 	.word	0x00000000
.L_20:


//--------------------- .nv.compat                --------------------------
	.section	.nv.compat,"",@"SHT_CUDA_COMPAT_INFO"
	.align	4
        /*0000*/ 	.byte	0x02, 0x09, 0x00, 0x00, 0x02, 0x02, 0x01, 0x00, 0x02, 0x05, 0x05, 0x00, 0x03, 0x07, 0x01, 0x01
        /*0010*/ 	.byte	0x02, 0x03, 0x00, 0x00, 0x02, 0x06, 0x01, 0x00, 0x04, 0x0b, 0x08, 0x00, 0x01, 0x00, 0x00, 0x00
        /*0020*/ 	.byte	0x00, 0x00, 0x00, 0x00


//--------------------- .nv.info._Z11func1KernelPKfS0_Pfi --------------------------
	.section	.nv.info._Z11func1KernelPKfS0_Pfi,"",@"SHT_CUDA_INFO"
	.sectionflags	@""
	.align	4


	//----- nvinfo : EIATTR_CUDA_API_VERSION
	.align		4
        /*0000*/ 	.byte	0x04, 0x37
        /*0002*/ 	.short	(.L_22 - .L_21)
.L_21:
        /*0004*/ 	.word	0x00000082


	//----- nvinfo : EIATTR_KPARAM_INFO
	.align		4
.L_22:
        /*0008*/ 	.byte	0x04, 0x17
        /*000a*/ 	.short	(.L_24 - .L_23)
.L_23:
        /*000c*/ 	.word	0x00000000
        /*0010*/ 	.short	0x0003
        /*0012*/ 	.short	0x0018
        /*0014*/ 	.byte	0x00, 0xf0, 0x11, 0x00


	//----- nvinfo : EIATTR_KPARAM_INFO
	.align		4
.L_24:
        /*0018*/ 	.byte	0x04, 0x17
        /*001a*/ 	.short	(.L_26 - .L_25)
.L_25:
        /*001c*/ 	.word	0x00000000
        /*0020*/ 	.short	0x0002
        /*0022*/ 	.short	0x0010
        /*0024*/ 	.byte	0x00, 0xf5, 0x21, 0x00


	//----- nvinfo : EIATTR_KPARAM_INFO
	.align		4
.L_26:
        /*0028*/ 	.byte	0x04, 0x17
        /*002a*/ 	.short	(.L_28 - .L_27)
.L_27:
        /*002c*/ 	.word	0x00000000
        /*0030*/ 	.short	0x0001
        /*0032*/ 	.short	0x0008
        /*0034*/ 	.byte	0x00, 0xf5, 0x21, 0x00


	//----- nvinfo : EIATTR_KPARAM_INFO
	.align		4
.L_28:
        /*0038*/ 	.byte	0x04, 0x17
        /*003a*/ 	.short	(.L_30 - .L_29)
.L_29:
        /*003c*/ 	.word	0x00000000
        /*0040*/ 	.short	0x0000
        /*0042*/ 	.short	0x0000
        /*0044*/ 	.byte	0x00, 0xf5, 0x21, 0x00


	//----- nvinfo : EIATTR_SPARSE_MMA_MASK
	.align		4
.L_30:
        /*0048*/ 	.byte	0x03, 0x50
        /*004a*/ 	.short	0x0000


	//----- nvinfo : EIATTR_MAXREG_COUNT
	.align		4
        /*004c*/ 	.byte	0x03, 0x1b
        /*004e*/ 	.short	0x00ff


	//----- nvinfo : EIATTR_MERCURY_ISA_VERSION
	.align		4
        /*0050*/ 	.byte	0x03, 0x5f
        /*0052*/ 	.short	0x0101


	//----- nvinfo : EIATTR_VRC_CTA_INIT_COUNT
	.align		4
        /*0054*/ 	.byte	0x02, 0x4a
	.zero		1
	.zero		1


	//----- nvinfo : EIATTR_EXIT_INSTR_OFFSETS
	.align		4
        /*0058*/ 	.byte	0x04, 0x1c
        /*005a*/ 	.short	(.L_32 - .L_31)


	//   ....[0]....
.L_31:
        /*005c*/ 	.word	0x00000080


	//   ....[1]....
        /*0060*/ 	.word	0x000009b0


	//----- nvinfo : EIATTR_CRS_STACK_SIZE
	.align		4
.L_32:
        /*0064*/ 	.byte	0x04, 0x1e
        /*0066*/ 	.short	(.L_34 - .L_33)
.L_33:
        /*0068*/ 	.word	0x00000000


	//----- nvinfo : EIATTR_CBANK_PARAM_SIZE
	.align		4
.L_34:
        /*006c*/ 	.byte	0x03, 0x19
        /*006e*/ 	.short	0x001c


	//----- nvinfo : EIATTR_PARAM_CBANK
	.align		4
        /*0070*/ 	.byte	0x04, 0x0a
        /*0072*/ 	.short	(.L_36 - .L_35)
	.align		4
.L_35:
        /*0074*/ 	.word	index@(.nv.constant0._Z11func1KernelPKfS0_Pfi)
        /*0078*/ 	.short	0x0380
        /*007a*/ 	.short	0x001c


	//----- nvinfo : EIATTR_SW_WAR
	.align		4
.L_36:
        /*007c*/ 	.byte	0x04, 0x36
        /*007e*/ 	.short	(.L_38 - .L_37)
.L_37:
        /*0080*/ 	.word	0x00000008
.L_38:


//--------------------- .nv.info._Z10multKernelPKfS0_Pfi --------------------------
	.section	.nv.info._Z10multKernelPKfS0_Pfi,"",@"SHT_CUDA_INFO"
	.sectionflags	@""
	.align	4


	//----- nvinfo : EIATTR_CUDA_API_VERSION
	.align		4
        /*0000*/ 	.byte	0x04, 0x37
        /*0002*/ 	.short	(.L_40 - .L_39)
.L_39:
        /*0004*/ 	.word	0x00000082


	//----- nvinfo : EIATTR_KPARAM_INFO
	.align		4
.L_40:
        /*0008*/ 	.byte	0x04, 0x17
        /*000a*/ 	.short	(.L_42 - .L_41)
.L_41:
        /*000c*/ 	.word	0x00000000
        /*0010*/ 	.short	0x0003
        /*0012*/ 	.short	0x0018
        /*0014*/ 	.byte	0x00, 0xf0, 0x11, 0x00


	//----- nvinfo : EIATTR_KPARAM_INFO
	.align		4
.L_42:
        /*0018*/ 	.byte	0x04, 0x17
        /*001a*/ 	.short	(.L_44 - .L_43)
.L_43:
        /*001c*/ 	.word	0x00000000
        /*0020*/ 	.short	0x0002
        /*0022*/ 	.short	0x0010
        /*0024*/ 	.byte	0x00, 0xf5, 0x21, 0x00


	//----- nvinfo : EIATTR_KPARAM_INFO
	.align		4
.L_44:
        /*0028*/ 	.byte	0x04, 0x17
        /*002a*/ 	.short	(.L_46 - .L_45)
.L_45:
        /*002c*/ 	.word	0x00000000
        /*0030*/ 	.short	0x0001
        /*0032*/ 	.short	0x0008
        /*0034*/ 	.byte	0x00, 0xf5, 0x21, 0x00


	//----- nvinfo : EIATTR_KPARAM_INFO
	.align		4
.L_46:
        /*0038*/ 	.byte	0x04, 0x17
        /*003a*/ 	.short	(.L_48 - .L_47)
.L_47:
        /*003c*/ 	.word	0x00000000
        /*0040*/ 	.short	0x0000
        /*0042*/ 	.short	0x0000
        /*0044*/ 	.byte	0x00, 0xf5, 0x21, 0x00


	//----- nvinfo : EIATTR_SPARSE_MMA_MASK
	.align		4
.L_48:
        /*0048*/ 	.byte	0x03, 0x50
        /*004a*/ 	.short	0x0000


	//----- nvinfo : EIATTR_MAXREG_COUNT
	.align		4
        /*004c*/ 	.byte	0x03, 0x1b
        /*004e*/ 	.short	0x00ff


	//----- nvinfo : EIATTR_MERCURY_ISA_VERSION
	.align		4
        /*0050*/ 	.byte	0x03, 0x5f
        /*0052*/ 	.short	0x0101


	//----- nvinfo : EIATTR_VRC_CTA_INIT_COUNT
	.align		4
        /*0054*/ 	.byte	0x02, 0x4a
	.zero		1
	.zero		1


	//----- nvinfo : EIATTR_EXIT_INSTR_OFFSETS
	.align		4
        /*0058*/ 	.byte	0x04, 0x1c
        /*005a*/ 	.short	(.L_50 - .L_49)


	//   ....[0]....
.L_49:
        /*005c*/ 	.word	0x00000070


	//   ....[1]....
        /*0060*/ 	.word	0x00000130


	//----- nvinfo : EIATTR_CBANK_PARAM_SIZE
	.align		4
.L_50:
        /*0064*/ 	.byte	0x03, 0x19
        /*0066*/ 	.short	0x001c


	//----- nvinfo : EIATTR_PARAM_CBANK
	.align		4
        /*0068*/ 	.byte	0x04, 0x0a
        /*006a*/ 	.short	(.L_52 - .L_51)
	.align		4
.L_51:
        /*006c*/ 	.word	index@(.nv.constant0._Z10multKernelPKfS0_Pfi)
        /*0070*/ 	.short	0x0380
        /*0072*/ 	.short	0x001c


	//----- nvinfo : EIATTR_SW_WAR
	.align		4
.L_52:
        /*0074*/ 	.byte	0x04, 0x36
        /*0076*/ 	.short	(.L_54 - .L_53)
.L_53:
        /*0078*/ 	.word	0x00000008
.L_54:


//--------------------- .nv.info._Z9addKernelPKfS0_Pfi --------------------------
	.section	.nv.info._Z9addKernelPKfS0_Pfi,"",@"SHT_CUDA_INFO"
	.sectionflags	@""
	.align	4


	//----- nvinfo : EIATTR_CUDA_API_VERSION
	.align		4
        /*0000*/ 	.byte	0x04, 0x37
        /*0002*/ 	.short	(.L_56 - .L_55)
.L_55:
        /*0004*/ 	.word	0x00000082


	//----- nvinfo : EIATTR_KPARAM_INFO
	.align		4
.L_56:
        /*0008*/ 	.byte	0x04, 0x17
        /*000a*/ 	.short	(.L_58 - .L_57)
.L_57:
        /*000c*/ 	.word	0x00000000
        /*0010*/ 	.short	0x0003
        /*0012*/ 	.short	0x0018
        /*0014*/ 	.byte	0x00, 0xf0, 0x11, 0x00


	//----- nvinfo : EIATTR_KPARAM_INFO
	.align		4
.L_58:
        /*0018*/ 	.byte	0x04, 0x17
        /*001a*/ 	.short	(.L_60 - .L_59)
.L_59:
        /*001c*/ 	.word	0x00000000
        /*0020*/ 	.short	0x0002
        /*0022*/ 	.short	0x0010
        /*0024*/ 	.byte	0x00, 0xf5, 0x21, 0x00


	//----- nvinfo : EIATTR_KPARAM_INFO
	.align		4
.L_60:
        /*0028*/ 	.byte	0x04, 0x17
        /*002a*/ 	.short	(.L_62 - .L_61)
.L_61:
        /*002c*/ 	.word	0x00000000
        /*0030*/ 	.short	0x0001
        /*0032*/ 	.short	0x0008
        /*0034*/ 	.byte	0x00, 0xf5, 0x21, 0x00


	//----- nvinfo : EIATTR_KPARAM_INFO
	.align		4
.L_62:
        /*0038*/ 	.byte	0x04, 0x17
        /*003a*/ 	.short	(.L_64 - .L_63)
.L_63:
        /*003c*/ 	.word	0x00000000
        /*0040*/ 	.short	0x0000
        /*0042*/ 	.short	0x0000
        /*0044*/ 	.byte	0x00, 0xf5, 0x21, 0x00


	//----- nvinfo : EIATTR_SPARSE_MMA_MASK
	.align		4
.L_64:
        /*0048*/ 	.byte	0x03, 0x50
        /*004a*/ 	.short	0x0000


	//----- nvinfo : EIATTR_MAXREG_COUNT
	.align		4
        /*004c*/ 	.byte	0x03, 0x1b
        /*004e*/ 	.short	0x00ff


	//----- nvinfo : EIATTR_MERCURY_ISA_VERSION
	.align		4
        /*0050*/ 	.byte	0x03, 0x5f
        /*0052*/ 	.short	0x0101


	//----- nvinfo : EIATTR_VRC_CTA_INIT_COUNT
	.align		4
        /*0054*/ 	.byte	0x02, 0x4a
	.zero		1
	.zero		1


	//----- nvinfo : EIATTR_EXIT_INSTR_OFFSETS
	.align		4
        /*0058*/ 	.byte	0x04, 0x1c
        /*005a*/ 	.short	(.L_66 - .L_65)


	//   ....[0]....
.L_65:
        /*005c*/ 	.word	0x00000070


	//   ....[1]....
        /*0060*/ 	.word	0x00000130


	//----- nvinfo : EIATTR_CBANK_PARAM_SIZE
	.align		4
.L_66:
        /*0064*/ 	.byte	0x03, 0x19
        /*0066*/ 	.short	0x001c


	//----- nvinfo : EIATTR_PARAM_CBANK
	.align		4
        /*0068*/ 	.byte	0x04, 0x0a
        /*006a*/ 	.short	(.L_68 - .L_67)
	.align		4
.L_67:
        /*006c*/ 	.word	index@(.nv.constant0._Z9addKernelPKfS0_Pfi)
        /*0070*/ 	.short	0x0380
        /*0072*/ 	.short	0x001c


	//----- nvinfo : EIATTR_SW_WAR
	.align		4
.L_68:
        /*0074*/ 	.byte	0x04, 0x36
        /*0076*/ 	.short	(.L_70 - .L_69)
.L_69:
        /*0078*/ 	.word	0x00000008
.L_70:


//--------------------- .nv.callgraph             --------------------------
	.section	.nv.callgraph,"",@"SHT_CUDA_CALLGRAPH"
	.align	4
	.sectionentsize	8
	.align		4
        /*0000*/ 	.word	0x00000000
	.align		4
        /*0004*/ 	.word	0xffffffff
	.align		4
        /*0008*/ 	.word	0x00000000
	.align		4
        /*000c*/ 	.word	0xfffffffe
	.align		4
        /*0010*/ 	.word	0x00000000
	.align		4
        /*0014*/ 	.word	0xfffffffd
	.align		4
        /*0018*/ 	.word	0x00000000
	.align		4
        /*001c*/ 	.word	0xfffffffc


//--------------------- .nv.constant4             --------------------------
	.section	.nv.constant4,"a",@progbits
	.align	8
	.align		8
.nv.constant4:
        /*0000*/ 	.dword	__cudart_i2opi_f


//--------------------- .text._Z11func1KernelPKfS0_Pfi --------------------------
	.section	.text._Z11func1KernelPKfS0_Pfi,"ax",@progbits
	.align	128
        .global         _Z11func1KernelPKfS0_Pfi
        .type           _Z11func1KernelPKfS0_Pfi,@function
        .size           _Z11func1KernelPKfS0_Pfi,(.L_x_14 - _Z11func1KernelPKfS0_Pfi)
        .other          _Z11func1KernelPKfS0_Pfi,@"STO_CUDA_ENTRY STV_DEFAULT"
_Z11func1KernelPKfS0_Pfi:
.text._Z11func1KernelPKfS0_Pfi:
[----:B------:R-:W0:Y:S01]  /*0000*/  LDC R1, c[0x0][0x37c] ;  /* 0x0000df00ff017b82 */ /* 0x000e220000000800 */
[----:B------:R-:W1:Y:S07]  /*0010*/  S2R R3, SR_TID.X ;  /* 0x0000000000037919 */ /* 0x000e6e0000002100 */
[----:B------:R-:W1:Y:S01]  /*0020*/  S2UR UR4, SR_CTAID.X ;  /* 0x00000000000479c3 */ /* 0x000e620000002500 */
[----:B------:R-:W2:Y:S01]  /*0030*/  LDCU UR5, c[0x0][0x398] ;  /* 0x00007300ff0577ac */ /* 0x000ea20008000800 */
[----:B0-----:R-:W-:-:S06]  /*0040*/  IADD3 R1, PT, PT, R1, -0x20, RZ ;  /* 0xffffffe001017810 */ /* 0x001fcc0007ffe0ff */
[----:B------:R-:W1:Y:S02]  /*0050*/  LDC R0, c[0x0][0x360] ;  /* 0x0000d800ff007b82 */ /* 0x000e640000000800 */
[----:B-1----:R-:W-:-:S05]  /*0060*/  IMAD R3, R0, UR4, R3 ;  /* 0x0000000400037c24 */ /* 0x002fca000f8e0203 */
[----:B--2---:R-:W-:-:S13]  /*0070*/  ISETP.GE.AND P0, PT, R3, UR5, PT ;  /* 0x0000000503007c0c */ /* 0x004fda000bf06270 */
[----:B------:R-:W-:Y:S05]  /*0080*/  @P0 EXIT ;  /* 0x000000000000094d */ /* 0x000fea0003800000 */
[----:B------:R-:W0:Y:S01]  /*0090*/  LDC.64 R10, c[0x0][0x380] ;  /* 0x0000e000ff0a7b82 */ /* 0x000e220000000a00 */
[----:B------:R-:W1:Y:S01]  /*00a0*/  LDCU.64 UR8, c[0x0][0x358] ;  /* 0x00006b00ff0877ac */ /* 0x000e620008000a00 */
[----:B------:R-:W-:-:S06]  /*00b0*/  UMOV UR4, URZ ;  /* 0x000000ff00047c82 */ /* 0x000fcc0008000000 */
[----:B------:R-:W2:Y:S08]  /*00c0*/  LDC.64 R8, c[0x0][0x388] ;  /* 0x0000e200ff087b82 */ /* 0x000eb00000000a00 */
[----:B------:R-:W3:Y:S01]  /*00d0*/  LDC.64 R6, c[0x0][0x390] ;  /* 0x0000e400ff067b82 */ /* 0x000ee20000000a00 */
[----:B0-----:R-:W-:-:S04]  /*00e0*/  IMAD.WIDE R10, R3, 0x4, R10 ;  /* 0x00000004030a7825 */ /* 0x001fc800078e020a */
[----:B--2---:R-:W-:-:S04]  /*00f0*/  IMAD.WIDE R8, R3, 0x4, R8 ;  /* 0x0000000403087825 */ /* 0x004fc800078e0208 */
[----:B-1-3--:R-:W-:-:S07]  /*0100*/  IMAD.WIDE R6, R3, 0x4, R6 ;  /* 0x0000000403067825 */ /* 0x00afce00078e0206 */
.L_x_9:
[----:B------:R-:W2:Y:S01]  /*0110*/  LDG.E R0, desc[UR8][R10.64] ;  /* 0x000000080a007981 */ /* 0x000ea2000c1e1900 */
[----:B------:R-:W-:Y:S01]  /*0120*/  BSSY.RECONVERGENT B0, `(.L_x_0) ;  /* 0x000000c000007945 */ /* 0x000fe20003800200 */
[----:B--2---:R-:W-:Y:S01]  /*0130*/  VIADD R2, R0, 0xf3000000 ;  /* 0xf300000000027836 */ /* 0x004fe20000000000 */
[----:B0-----:R0:W1:Y:S04]  /*0140*/  MUFU.RSQ R3, R0 ;  /* 0x0000000000037308 */ /* 0x0010680000001400 */
[----:B------:R-:W-:-:S13]  /*0150*/  ISETP.GT.U32.AND P0, PT, R2, 0x727fffff, PT ;  /* 0x727fffff0200780c */ /* 0x000fda0003f04070 */
[----:B01----:R-:W-:Y:S05]  /*0160*/  @!P0 BRA `(.L_x_1) ;  /* 0x00000000000c8947 */ /* 0x003fea0003800000 */
[----:B------:R-:W-:-:S07]  /*0170*/  MOV R14, 0x190 ;  /* 0x00000190000e7802 */ /* 0x000fce0000000f00 */
[----:B------:R-:W-:Y:S05]  /*0180*/  CALL.REL.NOINC `($__internal_0_$__cuda_sm20_sqrt_rn_f32_slowpath) ;  /* 0x00000008000c7944 */ /* 0x000fea0003c00000 */
[----:B------:R-:W-:Y:S05]  /*0190*/  BRA `(.L_x_2) ;  /* 0x0000000000107947 */ /* 0x000fea0003800000 */
.L_x_1:
[----:B------:R-:W-:Y:S01]  /*01a0*/  FMUL.FTZ R5, R0, R3 ;  /* 0x0000000300057220 */ /* 0x000fe20000410000 */
[----:B------:R-:W-:-:S03]  /*01b0*/  FMUL.FTZ R3, R3, 0.5 ;  /* 0x3f00000003037820 */ /* 0x000fc60000410000 */
[----:B------:R-:W-:-:S04]  /*01c0*/  FFMA R0, -R5, R5, R0 ;  /* 0x0000000505007223 */ /* 0x000fc80000000100 */
[----:B------:R-:W-:-:S07]  /*01d0*/  FFMA R5, R0, R3, R5 ;  /* 0x0000000300057223 */ /* 0x000fce0000000005 */
.L_x_2:
[----:B------:R-:W-:Y:S05]  /*01e0*/  BSYNC.RECONVERGENT B0 ;  /* 0x0000000000007941 */ /* 0x000fea0003800200 */
.L_x_0:
[----:B------:R-:W2:Y:S01]  /*01f0*/  LDG.E R2, desc[UR8][R8.64] ;  /* 0x0000000808027981 */ /* 0x000ea2000c1e1900 */
[----:B------:R-:W-:Y:S02]  /*0200*/  HFMA2 R12, -RZ, RZ, 1.125, -9232 ;  /* 0x3c80f082ff0c7431 */ /* 0x000fe400000001ff */
[----:B------:R-:W-:Y:S01]  /*0210*/  IMAD.MOV.U32 R4, RZ, RZ, 0x3f800000 ;  /* 0x3f800000ff047424 */ /* 0x000fe200078e00ff */
[----:B------:R-:W-:Y:S01]  /*0220*/  BSSY.RECONVERGENT B0, `(.L_x_3) ;  /* 0x0000050000007945 */ /* 0x000fe20003800200 */
[C---:B--2---:R-:W-:Y:S01]  /*0230*/  FMUL R0, |R2|.reuse, 2.8853900432586669922 ;  /* 0x4038aa3b02007820 */ /* 0x044fe20000400200 */
[C---:B------:R-:W-:Y:S01]  /*0240*/  FMUL R15, R2.reuse, R2 ;  /* 0x00000002020f7220 */ /* 0x040fe20000400000 */
[C---:B------:R-:W-:Y:S02]  /*0250*/  FSETP.GE.AND P1, PT, |R2|.reuse, 0.60000002384185791016, PT ;  /* 0x3f19999a0200780b */ /* 0x040fe40003f26200 */
[----:B------:R-:W-:Y:S01]  /*0260*/  FSETP.GE.AND P0, PT, |R2|, 9.010913848876953125, PT ;  /* 0x41102cb40200780b */ /* 0x000fe20003f06200 */
[C---:B------:R-:W-:Y:S01]  /*0270*/  FFMA R12, R15.reuse, R12, -0.052303962409496307373 ;  /* 0xbd563cae0f0c7423 */ /* 0x040fe2000000000c */
[----:B------:R-:W0:Y:S03]  /*0280*/  MUFU.EX2 R0, R0 ;  /* 0x0000000000007308 */ /* 0x000e260000000800 */
[----:B------:R-:W-:Y:S01]  /*0290*/  FFMA R12, R15, R12, 0.1331529766321182251 ;  /* 0x3e0859410f0c7423 */ /* 0x000fe2000000000c */
[----:B0-----:R-:W-:-:S03]  /*02a0*/  FADD R3, R0, 1 ;  /* 0x3f80000000037421 */ /* 0x001fc60000000000 */
[----:B------:R-:W-:-:S04]  /*02b0*/  FFMA R0, R15, R12, -0.33332768082618713379 ;  /* 0xbeaaa9ed0f007423 */ /* 0x000fc8000000000c */
[----:B------:R-:W-:Y:S01]  /*02c0*/  FFMA R15, R15, R0, RZ ;  /* 0x000000000f0f7223 */ /* 0x000fe200000000ff */
[----:B------:R-:W0:Y:S02]  /*02d0*/  MUFU.RCP R3, R3 ;  /* 0x0000000300037308 */ /* 0x000e240000001000 */
[----:B0-----:R-:W-:-:S05]  /*02e0*/  FFMA R4, R3, -2, R4 ;  /* 0xc000000003047823 */ /* 0x001fca0000000004 */
[----:B------:R-:W-:-:S04]  /*02f0*/  FSEL R13, R4, 1, !P0 ;  /* 0x3f800000040d7808 */ /* 0x000fc80004000000 */
[--C-:B------:R-:W-:Y:S01]  /*0300*/  LOP3.LUT R4, R13, 0x80000000, R2.reuse, 0xb8, !PT ;  /* 0x800000000d047812 */ /* 0x100fe200078eb802 */
[----:B------:R-:W-:-:S04]  /*0310*/  @!P1 FFMA R4, R2, R15, R2 ;  /* 0x0000000f02049223 */ /* 0x000fc80000000002 */
[----:B------:R-:W-:-:S04]  /*0320*/  FMUL R5, R4, R5 ;  /* 0x0000000504057220 */ /* 0x000fc80000400000 */
[C---:B------:R-:W-:Y:S01]  /*0330*/  FMUL R0, R5.reuse, 0.63661974668502807617 ;  /* 0x3f22f98305007820 */ /* 0x040fe20000400000 */
[----:B------:R-:W-:-:S05]  /*0340*/  FSETP.GE.AND P0, PT, |R5|, 105615, PT ;  /* 0x47ce47800500780b */ /* 0x000fca0003f06200 */
[----:B------:R-:W0:Y:S02]  /*0350*/  F2I.NTZ R0, R0 ;  /* 0x0000000000007305 */ /* 0x000e240000203100 */
[----:B0-----:R-:W-:-:S05]  /*0360*/  I2FP.F32.S32 R2, R0 ;  /* 0x0000000000027245 */ /* 0x001fca0000201400 */
[----:B------:R-:W-:-:S04]  /*0370*/  FFMA R3, R2, -1.5707962512969970703, R5 ;  /* 0xbfc90fda02037823 */ /* 0x000fc80000000005 */
[----:B------:R-:W-:-:S04]  /*0380*/  FFMA R3, R2, -7.5497894158615963534e-08, R3 ;  /* 0xb3a2216802037823 */ /* 0x000fc80000000003 */
[----:B------:R-:W-:Y:S01]  /*0390*/  FFMA R2, R2, -5.3903029534742383927e-15, R3 ;  /* 0xa7c234c502027823 */ /* 0x000fe20000000003 */
[----:B------:R-:W-:Y:S06]  /*03a0*/  @!P0 BRA `(.L_x_4) ;  /* 0x0000000000dc8947 */ /* 0x000fec0003800000 */
[----:B------:R-:W-:-:S13]  /*03b0*/  FSETP.NEU.AND P0, PT, |R5|, +INF , PT ;  /* 0x7f8000000500780b */ /* 0x000fda0003f0d200 */
[----:B------:R-:W-:Y:S01]  /*03c0*/  @!P0 FMUL R2, RZ, R5 ;  /* 0x00000005ff028220 */ /* 0x000fe20000400000 */
[----:B------:R-:W-:Y:S01]  /*03d0*/  @!P0 MOV R0, RZ ;  /* 0x000000ff00008202 */ /* 0x000fe20000000f00 */
[----:B------:R-:W-:Y:S06]  /*03e0*/  @!P0 BRA `(.L_x_4) ;  /* 0x0000000000cc8947 */ /* 0x000fec0003800000 */
[----:B------:R-:W-:Y:S01]  /*03f0*/  IMAD.SHL.U32 R2, R5, 0x100, RZ ;  /* 0x0000010005027824 */ /* 0x000fe200078e00ff */
[----:B------:R-:W-:Y:S01]  /*0400*/  MOV R12, RZ ;  /* 0x000000ff000c7202 */ /* 0x000fe20000000f00 */
[----:B------:R-:W-:Y:S01]  /*0410*/  IMAD.MOV.U32 R0, RZ, RZ, R1 ;  /* 0x000000ffff007224 */ /* 0x000fe200078e0001 */
[----:B------:R-:W0:Y:S02]  /*0420*/  LDCU.64 UR10, c[0x4][URZ] ;  /* 0x01000000ff0a77ac */ /* 0x000e240008000a00 */
[----:B------:R-:W-:Y:S01]  /*0430*/  LOP3.LUT R17, R2, 0x80000000, RZ, 0xfc, !PT ;  /* 0x8000000002117812 */ /* 0x000fe200078efcff */
[----:B------:R-:W-:Y:S01]  /*0440*/  UMOV UR6, URZ ;  /* 0x000000ff00067c82 */ /* 0x000fe20008000000 */
[----:B------:R-:W-:-:S05]  /*0450*/  UMOV UR5, URZ ;  /* 0x000000ff00057c82 */ /* 0x000fca0008000000 */
.L_x_5:
[----:B0-----:R-:W-:Y:S01]  /*0460*/  MOV R14, UR10 ;  /* 0x0000000a000e7c02 */ /* 0x001fe20008000f00 */
[----:B------:R-:W-:-:S05]  /*0470*/  IMAD.U32 R15, RZ, RZ, UR11 ;  /* 0x0000000bff0f7e24 */ /* 0x000fca000f8e00ff */
[----:B------:R-:W2:Y:S01]  /*0480*/  LDG.E.CONSTANT R2, desc[UR8][R14.64] ;  /* 0x000000080e027981 */ /* 0x000ea2000c1e9900 */
[----:B------:R-:W-:Y:S02]  /*0490*/  UIADD3 UR10, UP0, UPT, UR10, 0x4, URZ ;  /* 0x000000040a0a7890 */ /* 0x000fe4000ff1e0ff */
[----:B------:R-:W-:Y:S02]  /*04a0*/  UIADD3 UR5, UPT, UPT, UR5, 0x1, URZ ;  /* 0x0000000105057890 */ /* 0x000fe4000fffe0ff */
[----:B------:R-:W-:Y:S02]  /*04b0*/  UIADD3.X UR11, UPT, UPT, URZ, UR11, URZ, UP0, !UPT ;  /* 0x0000000bff0b7290 */ /* 0x000fe400087fe4ff */
[----:B------:R-:W-:Y:S01]  /*04c0*/  UISETP.NE.AND UP0, UPT, UR5, 0x6, UPT ;  /* 0x000000060500788c */ /* 0x000fe2000bf05270 */
[----:B--2---:R-:W-:-:S03]  /*04d0*/  IMAD.WIDE.U32 R2, R2, R17, RZ ;  /* 0x0000001102027225 */ /* 0x004fc600078e00ff */
[----:B------:R-:W-:-:S04]  /*04e0*/  IADD3 R13, P0, PT, R2, R12, RZ ;  /* 0x0000000c020d7210 */ /* 0x000fc80007f1e0ff */
[----:B------:R-:W-:Y:S01]  /*04f0*/  IADD3.X R12, PT, PT, R3, UR6, RZ, P0, !PT ;  /* 0x00000006030c7c10 */ /* 0x000fe200087fe4ff */
[----:B------:R0:W-:Y:S02]  /*0500*/  STL [R0], R13 ;  /* 0x0000000d00007387 */ /* 0x0001e40000100800 */
[----:B0-----:R-:W-:Y:S01]  /*0510*/  IADD3 R0, PT, PT, R0, 0x4, RZ ;  /* 0x0000000400007810 */ /* 0x001fe20007ffe0ff */
[----:B------:R-:W-:Y:S06]  /*0520*/  BRA.U UP0, `(.L_x_5) ;  /* 0xfffffffd00cc7547 */ /* 0x000fec000b83ffff */
[----:B------:R-:W-:Y:S01]  /*0530*/  SHF.R.U32.HI R4, RZ, 0x17, R5 ;  /* 0x00000017ff047819 */ /* 0x000fe20000011605 */
[----:B------:R0:W-:Y:S03]  /*0540*/  STL [R1+0x18], R12 ;  /* 0x0000180c01007387 */ /* 0x0001e60000100800 */
[C---:B------:R-:W-:Y:S02]  /*0550*/  LOP3.LUT R0, R4.reuse, 0xe0, RZ, 0xc0, !PT ;  /* 0x000000e004007812 */ /* 0x040fe400078ec0ff */
[----:B------:R-:W-:-:S03]  /*0560*/  LOP3.LUT P0, RZ, R4, 0x1f, RZ, 0xc0, !PT ;  /* 0x0000001f04ff7812 */ /* 0x000fc6000780c0ff */
[----:B------:R-:W-:-:S05]  /*0570*/  VIADD R0, R0, 0xffffff80 ;  /* 0xffffff8000007836 */ /* 0x000fca0000000000 */
[----:B------:R-:W-:-:S05]  /*0580*/  SHF.R.U32.HI R0, RZ, 0x5, R0 ;  /* 0x00000005ff007819 */ /* 0x000fca0000011600 */
[----:B------:R-:W-:-:S05]  /*0590*/  IMAD R13, R0, -0x4, R1 ;  /* 0xfffffffc000d7824 */ /* 0x000fca00078e0201 */
[----:B------:R-:W2:Y:S04]  /*05a0*/  LDL R0, [R13+0x18] ;  /* 0x000018000d007983 */ /* 0x000ea80000100800 */
[----:B------:R-:W2:Y:S04]  /*05b0*/  LDL R3, [R13+0x14] ;  /* 0x000014000d037983 */ /* 0x000ea80000100800 */
[----:B------:R-:W3:Y:S01]  /*05c0*/  @P0 LDL R2, [R13+0x10] ;  /* 0x000010000d020983 */ /* 0x000ee20000100800 */
[----:B------:R-:W-:Y:S01]  /*05d0*/  LOP3.LUT R4, R4, 0x1f, RZ, 0xc0, !PT ;  /* 0x0000001f04047812 */ /* 0x000fe200078ec0ff */
[----:B------:R-:W-:Y:S01]  /*05e0*/  UMOV UR6, 0x54442d19 ;  /* 0x54442d1900067882 */ /* 0x000fe20000000000 */
[----:B------:R-:W-:-:S02]  /*05f0*/  UMOV UR7, 0x3bf921fb ;  /* 0x3bf921fb00077882 */ /* 0x000fc40000000000 */
[-C--:B--2---:R-:W-:Y:S02]  /*0600*/  @P0 SHF.L.W.U32.HI R0, R3, R4.reuse, R0 ;  /* 0x0000000403000219 */ /* 0x084fe40000010e00 */
[----:B---3--:R-:W-:Y:S02]  /*0610*/  @P0 SHF.L.W.U32.HI R3, R2, R4, R3 ;  /* 0x0000000402030219 */ /* 0x008fe40000010e03 */
[----:B------:R-:W-:Y:S02]  /*0620*/  ISETP.GE.AND P0, PT, R5, RZ, PT ;  /* 0x000000ff0500720c */ /* 0x000fe40003f06270 */
[C---:B------:R-:W-:Y:S02]  /*0630*/  SHF.L.W.U32.HI R2, R3.reuse, 0x2, R0 ;  /* 0x0000000203027819 */ /* 0x040fe40000010e00 */
[----:B------:R-:W-:Y:S02]  /*0640*/  SHF.L.U32 R3, R3, 0x2, RZ ;  /* 0x0000000203037819 */ /* 0x000fe400000006ff */
[----:B------:R-:W-:-:S02]  /*0650*/  SHF.R.S32.HI R4, RZ, 0x1f, R2 ;  /* 0x0000001fff047819 */ /* 0x000fc40000011402 */
[----:B------:R-:W-:Y:S02]  /*0660*/  LOP3.LUT R5, R2, R5, RZ, 0x3c, !PT ;  /* 0x0000000502057212 */ /* 0x000fe400078e3cff */
[C---:B------:R-:W-:Y:S02]  /*0670*/  LOP3.LUT R14, R4.reuse, R3, RZ, 0x3c, !PT ;  /* 0x00000003040e7212 */ /* 0x040fe400078e3cff */
[----:B------:R-:W-:Y:S02]  /*0680*/  LOP3.LUT R15, R4, R2, RZ, 0x3c, !PT ;  /* 0x00000002040f7212 */ /* 0x000fe400078e3cff */
[----:B------:R-:W-:Y:S02]  /*0690*/  SHF.R.U32.HI R3, RZ, 0x1e, R0 ;  /* 0x0000001eff037819 */ /* 0x000fe40000011600 */
[----:B------:R-:W-:Y:S02]  /*06a0*/  ISETP.GE.AND P1, PT, R5, RZ, PT ;  /* 0x000000ff0500720c */ /* 0x000fe40003f26270 */
[----:B------:R-:W0:Y:S01]  /*06b0*/  I2F.F64.S64 R14, R14 ;  /* 0x0000000e000e7312 */ /* 0x000e220000301c00 */
[----:B------:R-:W-:-:S05]  /*06c0*/  LEA.HI R0, R2, R3, RZ, 0x1 ;  /* 0x0000000302007211 */ /* 0x000fca00078f08ff */
[----:B------:R-:W-:-:S05]  /*06d0*/  IMAD.MOV R2, RZ, RZ, -R0 ;  /* 0x000000ffff027224 */ /* 0x000fca00078e0a00 */
[----:B------:R-:W-:Y:S01]  /*06e0*/  @!P0 MOV R0, R2 ;  /* 0x0000000200008202 */ /* 0x000fe20000000f00 */
[----:B0-----:R-:W-:-:S10]  /*06f0*/  DMUL R12, R14, UR6 ;  /* 0x000000060e0c7c28 */ /* 0x001fd40008000000 */
[----:B------:R-:W0:Y:S02]  /*0700*/  F2F.F32.F64 R12, R12 ;  /* 0x0000000c000c7310 */ /* 0x000e240000301000 */
[----:B0-----:R-:W-:-:S07]  /*0710*/  FSEL R2, -R12, R12, !P1 ;  /* 0x0000000c0c027208 */ /* 0x001fce0004800100 */
.L_x_4:
[----:B------:R-:W-:Y:S05]  /*0720*/  BSYNC.RECONVERGENT B0 ;  /* 0x0000000000007941 */ /* 0x000fea0003800200 */
.L_x_3:
[----:B------:R-:W-:Y:S02]  /*0730*/  HFMA2 R12, -RZ, RZ, 1.0078125, -8.98838043212890625e-05 ;  /* 0x3c0885e4ff0c7431 */ /* 0x000fe400000001ff */
[----:B------:R-:W-:Y:S02]  /*0740*/  IMAD.MOV.U32 R4, RZ, RZ, 0x37cbac00 ;  /* 0x37cbac00ff047424 */ /* 0x000fe400078e00ff */
[----:B------:R-:W-:Y:S01]  /*0750*/  FMUL R3, R2, R2 ;  /* 0x0000000202037220 */ /* 0x000fe20000400000 */
[C---:B------:R-:W-:Y:S01]  /*0760*/  LOP3.LUT R5, R0.reuse, 0x1, RZ, 0xc0, !PT ;  /* 0x0000000100057812 */ /* 0x040fe200078ec0ff */
[----:B------:R-:W-:Y:S01]  /*0770*/  VIADD R0, R0, 0x1 ;  /* 0x0000000100007836 */ /* 0x000fe20000000000 */
[----:B------:R-:W-:Y:S01]  /*0780*/  I2FP.F32.U32 R14, UR4 ;  /* 0x00000004000e7c45 */ /* 0x000fe20008201000 */
[----:B------:R-:W-:Y:S01]  /*0790*/  FFMA R4, R3, R4, -0.0013887860113754868507 ;  /* 0xbab607ed03047423 */ /* 0x000fe20000000004 */
[----:B------:R-:W-:Y:S02]  /*07a0*/  ISETP.NE.U32.AND P1, PT, R5, 0x1, PT ;  /* 0x000000010500780c */ /* 0x000fe40003f25070 */
[----:B------:R-:W-:-:S02]  /*07b0*/  LOP3.LUT P0, RZ, R0, 0x2, RZ, 0xc0, !PT ;  /* 0x0000000200ff7812 */ /* 0x000fc4000780c0ff */
[----:B------:R-:W-:Y:S02]  /*07c0*/  FSEL R4, R4, -0.00019574658654164522886, P1 ;  /* 0xb94d415304047808 */ /* 0x000fe40000800000 */
[----:B------:R-:W-:Y:S02]  /*07d0*/  FSEL R12, R12, 0.041666727513074874878, !P1 ;  /* 0x3d2aaabb0c0c7808 */ /* 0x000fe40004800000 */
[----:B------:R-:W-:Y:S01]  /*07e0*/  FSEL R0, R2, 1, !P1 ;  /* 0x3f80000002007808 */ /* 0x000fe20004800000 */
[----:B------:R-:W-:Y:S01]  /*07f0*/  VIADD R2, R14, 0xf3000000 ;  /* 0xf30000000e027836 */ /* 0x000fe20000000000 */
[----:B------:R-:W-:Y:S01]  /*0800*/  MOV R5, 0x3e2aaaa8 ;  /* 0x3e2aaaa800057802 */ /* 0x000fe20000000f00 */
[----:B------:R-:W-:-:S03]  /*0810*/  FFMA R4, R3, R4, R12 ;  /* 0x0000000403047223 */ /* 0x000fc6000000000c */
[----:B------:R-:W-:Y:S02]  /*0820*/  FSEL R12, -R5, -0.4999999701976776123, !P1 ;  /* 0xbeffffff050c7808 */ /* 0x000fe40004800100 */
[----:B------:R-:W-:Y:S01]  /*0830*/  ISETP.GT.U32.AND P1, PT, R2, 0x727fffff, PT ;  /* 0x727fffff0200780c */ /* 0x000fe20003f24070 */
[----:B------:R0:W1:Y:S02]  /*0840*/  MUFU.RSQ R5, R14 ;  /* 0x0000000e00057308 */ /* 0x0000640000001400 */
[C---:B------:R-:W-:Y:S01]  /*0850*/  FFMA R4, R3.reuse, R4, R12 ;  /* 0x0000000403047223 */ /* 0x040fe2000000000c */
[----:B------:R-:W-:-:S04]  /*0860*/  FFMA R3, R3, R0, RZ ;  /* 0x0000000003037223 */ /* 0x000fc800000000ff */
[----:B------:R-:W-:-:S04]  /*0870*/  FFMA R4, R3, R4, R0 ;  /* 0x0000000403047223 */ /* 0x000fc80000000000 */
[----:B------:R-:W-:Y:S01]  /*0880*/  @P0 FADD R4, RZ, -R4 ;  /* 0x80000004ff040221 */ /* 0x000fe20000000000 */
[----:B0-----:R-:W-:Y:S06]  /*0890*/  @!P1 BRA `(.L_x_6) ;  /* 0x00000000001c9947 */ /* 0x001fec0003800000 */
[----:B------:R-:W-:Y:S01]  /*08a0*/  BSSY.RECONVERGENT B0, `(.L_x_7) ;  /* 0x0000004000007945 */ /* 0x000fe20003800200 */
[----:B------:R-:W-:Y:S02]  /*08b0*/  MOV R0, R14 ;  /* 0x0000000e00007202 */ /* 0x000fe40000000f00 */
[----:B------:R-:W-:-:S07]  /*08c0*/  MOV R14, 0x8e0 ;  /* 0x000008e0000e7802 */ /* 0x000fce0000000f00 */
[----:B-1----:R-:W-:Y:S05]  /*08d0*/  CALL.REL.NOINC `($__internal_0_$__cuda_sm20_sqrt_rn_f32_slowpath) ;  /* 0x0000000000387944 */ /* 0x002fea0003c00000 */
[----:B------:R-:W-:Y:S05]  /*08e0*/  BSYNC.RECONVERGENT B0 ;  /* 0x0000000000007941 */ /* 0x000fea0003800200 */
.L_x_7:
[----:B------:R-:W-:Y:S01]  /*08f0*/  IMAD.MOV.U32 R3, RZ, RZ, R5 ;  /* 0x000000ffff037224 */ /* 0x000fe200078e0005 */
[----:B------:R-:W-:Y:S06]  /*0900*/  BRA `(.L_x_8) ;  /* 0x0000000000107947 */ /* 0x000fec0003800000 */
.L_x_6:
[----:B-1----:R-:W-:Y:S01]  /*0910*/  FMUL.FTZ R3, R14, R5 ;  /* 0x000000050e037220 */ /* 0x002fe20000410000 */
[----:B------:R-:W-:-:S03]  /*0920*/  FMUL.FTZ R2, R5, 0.5 ;  /* 0x3f00000005027820 */ /* 0x000fc60000410000 */
[----:B------:R-:W-:-:S04]  /*0930*/  FFMA R0, -R3, R3, R14 ;  /* 0x0000000303007223 */ /* 0x000fc8000000010e */
[----:B------:R-:W-:-:S07]  /*0940*/  FFMA R3, R0, R2, R3 ;  /* 0x0000000200037223 */ /* 0x000fce0000000003 */
.L_x_8:
[----:B------:R-:W2:Y:S01]  /*0950*/  LDG.E R5, desc[UR8][R6.64] ;  /* 0x0000000806057981 */ /* 0x000ea2000c1e1900 */
[----:B------:R-:W-:-:S04]  /*0960*/  UIADD3 UR4, UPT, UPT, UR4, 0x1, URZ ;  /* 0x0000000104047890 */ /* 0x000fc8000fffe0ff */
[----:B------:R-:W-:Y:S01]  /*0970*/  UISETP.NE.AND UP0, UPT, UR4, 0x64, UPT ;  /* 0x000000640400788c */ /* 0x000fe2000bf05270 */
[----:B--2---:R-:W-:-:S05]  /*0980*/  FFMA R3, R4, R3, R5 ;  /* 0x0000000304037223 */ /* 0x004fca0000000005 */
[----:B------:R0:W-:Y:S03]  /*0990*/  STG.E desc[UR8][R6.64], R3 ;  /* 0x0000000306007986 */ /* 0x0001e6000c101908 */
[----:B------:R-:W-:Y:S05]  /*09a0*/  BRA.U UP0, `(.L_x_9) ;  /* 0xfffffff500d87547 */ /* 0x000fea000b83ffff */
[----:B------:R-:W-:Y:S05]  /*09b0*/  EXIT ;  /* 0x000000000000794d */ /* 0x000fea0003800000 */
        .weak           $__internal_0_$__cuda_sm20_sqrt_rn_f32_slowpath
        .type           $__internal_0_$__cuda_sm20_sqrt_rn_f32_slowpath,@function
        .size           $__internal_0_$__cuda_sm20_sqrt_rn_f32_slowpath,(.L_x_14 - $__internal_0_$__cuda_sm20_sqrt_rn_f32_slowpath)
$__internal_0_$__cuda_sm20_sqrt_rn_f32_slowpath:
[----:B------:R-:W-:-:S13]  /*09c0*/  LOP3.LUT P0, RZ, R0, 0x7fffffff, RZ, 0xc0, !PT ;  /* 0x7fffffff00ff7812 */ /* 0x000fda000780c0ff */
[----:B------:R-:W-:Y:S01]  /*09d0*/  @!P0 MOV R2, R0 ;  /* 0x0000000000028202 */ /* 0x000fe20000000f00 */
[----:B------:R-:W-:Y:S06]  /*09e0*/  @!P0 BRA `(.L_x_10) ;  /* 0x0000000000408947 */ /* 0x000fec0003800000 */
[----:B------:R-:W-:-:S13]  /*09f0*/  FSETP.GEU.FTZ.AND P0, PT, R0, RZ, PT ;  /* 0x000000ff0000720b */ /* 0x000fda0003f1e000 */
[----:B------:R-:W-:Y:S01]  /*0a00*/  @!P0 IMAD.MOV.U32 R2, RZ, RZ, 0x7fffffff ;  /* 0x7fffffffff028424 */ /* 0x000fe200078e00ff */
[----:B------:R-:W-:Y:S06]  /*0a10*/  @!P0 BRA `(.L_x_10) ;  /* 0x0000000000348947 */ /* 0x000fec0003800000 */
[----:B------:R-:W-:-:S13]  /*0a20*/  FSETP.GTU.FTZ.AND P0, PT, |R0|, +INF , PT ;  /* 0x7f8000000000780b */ /* 0x000fda0003f1c200 */
[----:B------:R-:W-:Y:S01]  /*0a30*/  @P0 FADD.FTZ R2, R0, 1 ;  /* 0x3f80000000020421 */ /* 0x000fe20000010000 */
[----:B------:R-:W-:Y:S06]  /*0a40*/  @P0 BRA `(.L_x_10) ;  /* 0x0000000000280947 */ /* 0x000fec0003800000 */
[----:B------:R-:W-:-:S13]  /*0a50*/  FSETP.NEU.FTZ.AND P0, PT, |R0|, +INF , PT ;  /* 0x7f8000000000780b */ /* 0x000fda0003f1d200 */
[----:B------:R-:W-:-:S04]  /*0a60*/  @P0 FFMA R3, R0, 1.84467440737095516160e+19, RZ ;  /* 0x5f80000000030823 */ /* 0x000fc800000000ff */
[----:B------:R-:W0:Y:S02]  /*0a70*/  @P0 MUFU.RSQ R2, R3 ;  /* 0x0000000300020308 */ /* 0x000e240000001400 */
[----:B0-----:R-:W-:Y:S01]  /*0a80*/  @P0 FMUL.FTZ R12, R3, R2 ;  /* 0x00000002030c0220 */ /* 0x001fe20000410000 */
[----:B------:R-:W-:Y:S01]  /*0a90*/  @P0 FMUL.FTZ R13, R2, 0.5 ;  /* 0x3f000000020d0820 */ /* 0x000fe20000410000 */
[----:B------:R-:W-:Y:S02]  /*0aa0*/  @!P0 MOV R2, R0 ;  /* 0x0000000000028202 */ /* 0x000fe40000000f00 */
[----:B------:R-:W-:-:S04]  /*0ab0*/  @P0 FADD.FTZ R5, -R12, -RZ ;  /* 0x800000ff0c050221 */ /* 0x000fc80000010100 */
[----:B------:R-:W-:-:S04]  /*0ac0*/  @P0 FFMA R5, R12, R5, R3 ;  /* 0x000000050c050223 */ /* 0x000fc80000000003 */
[----:B------:R-:W-:-:S04]  /*0ad0*/  @P0 FFMA R5, R5, R13, R12 ;  /* 0x0000000d05050223 */ /* 0x000fc8000000000c */
[----:B------:R-:W-:-:S07]  /*0ae0*/  @P0 FMUL.FTZ R2, R5, 2.3283064365386962891e-10 ;  /* 0x2f80000005020820 */ /* 0x000fce0000410000 */
.L_x_10:
[----:B------:R-:W-:Y:S02]  /*0af0*/  HFMA2 R3, -RZ, RZ, 0, 0 ;  /* 0x00000000ff037431 */ /* 0x000fe400000001ff */
[----:B------:R-:W-:Y:S01]  /*0b00*/  IMAD.MOV.U32 R5, RZ, RZ, R2 ;  /* 0x000000ffff057224 */ /* 0x000fe200078e0002 */
[----:B------:R-:W-:-:S04]  /*0b10*/  MOV R2, R14 ;  /* 0x0000000e00027202 */ /* 0x000fc80000000f00 */
[----:B------:R-:W-:Y:S05]  /*0b20*/  RET.REL.NODEC R2 `(_Z11func1KernelPKfS0_Pfi) ;  /* 0xfffffff402347950 */ /* 0x000fea0003c3ffff */
.L_x_11:
[----:B------:R-:W-:-:S00]  /*0b30*/  BRA `(.L_x_11) ;  /* 0xfffffffc00fc7947 */ /* 0x000fc0000383ffff */
[----:B------:R-:W-:-:S00]  /*0b40*/  NOP ;  /* 0x0000000000007918 */ /* 0x000fc00000000000 */
        /* <DEDUP_REMOVED lines=11> */
.L_x_14:


//--------------------- .text._Z10multKernelPKfS0_Pfi --------------------------
	.section	.text._Z10multKernelPKfS0_Pfi,"ax",@progbits
	.align	128
        .global         _Z10multKernelPKfS0_Pfi
        .type           _Z10multKernelPKfS0_Pfi,@function
        .size           _Z10multKernelPKfS0_Pfi,(.L_x_16 - _Z10multKernelPKfS0_Pfi)
        .other          _Z10multKernelPKfS0_Pfi,@"STO_CUDA_ENTRY STV_DEFAULT"
_Z10multKernelPKfS0_Pfi:
.text._Z10multKernelPKfS0_Pfi:
[----:B------:R-:W-:Y:S01]  /*0000*/  LDC R1, c[0x0][0x37c] ;  /* 0x0000df00ff017b82 */ /* 0x000fe20000000800 */
[----:B------:R-:W0:Y:S07]  /*0010*/  S2R R9, SR_TID.X ;  /* 0x0000000000097919 */ /* 0x000e2e0000002100 */
[----:B------:R-:W0:Y:S01]  /*0020*/  S2UR UR4, SR_CTAID.X ;  /* 0x00000000000479c3 */ /* 0x000e220000002500 */
[----:B------:R-:W1:Y:S07]  /*0030*/  LDCU UR5, c[0x0][0x398] ;  /* 0x00007300ff0577ac */ /* 0x000e6e0008000800 */
[----:B------:R-:W0:Y:S02]  /*0040*/  LDC R0, c[0x0][0x360] ;  /* 0x0000d800ff007b82 */ /* 0x000e240000000800 */
[----:B0-----:R-:W-:-:S05]  /*0050*/  IMAD R9, R0, UR4, R9 ;  /* 0x0000000400097c24 */ /* 0x001fca000f8e0209 */
[----:B-1----:R-:W-:-:S13]  /*0060*/  ISETP.GE.AND P0, PT, R9, UR5, PT ;  /* 0x0000000509007c0c */ /* 0x002fda000bf06270 */
[----:B------:R-:W-:Y:S05]  /*0070*/  @P0 EXIT ;  /* 0x000000000000094d */ /* 0x000fea0003800000 */
[----:B------:R-:W0:Y:S01]  /*0080*/  LDC.64 R2, c[0x0][0x380] ;  /* 0x0000e000ff027b82 */ /* 0x000e220000000a00 */
[----:B------:R-:W1:Y:S07]  /*0090*/  LDCU.64 UR4, c[0x0][0x358] ;  /* 0x00006b00ff0477ac */ /* 0x000e6e0008000a00 */
[----:B------:R-:W2:Y:S08]  /*00a0*/  LDC.64 R4, c[0x0][0x388] ;  /* 0x0000e200ff047b82 */ /* 0x000eb00000000a00 */
[----:B------:R-:W3:Y:S01]  /*00b0*/  LDC.64 R6, c[0x0][0x390] ;  /* 0x0000e400ff067b82 */ /* 0x000ee20000000a00 */
[----:B0-----:R-:W-:-:S06]  /*00c0*/  IMAD.WIDE R2, R9, 0x4, R2 ;  /* 0x0000000409027825 */ /* 0x001fcc00078e0202 */
[----:B-1----:R-:W4:Y:S01]  /*00d0*/  LDG.E R2, desc[UR4][R2.64] ;  /* 0x0000000402027981 */ /* 0x002f22000c1e1900 */
[----:B--2---:R-:W-:-:S06]  /*00e0*/  IMAD.WIDE R4, R9, 0x4, R4 ;  /* 0x0000000409047825 */ /* 0x004fcc00078e0204 */
[----:B------:R-:W4:Y:S01]  /*00f0*/  LDG.E R5, desc[UR4][R4.64] ;  /* 0x0000000404057981 */ /* 0x000f22000c1e1900 */
[----:B---3--:R-:W-:-:S04]  /*0100*/  IMAD.WIDE R6, R9, 0x4, R6 ;  /* 0x0000000409067825 */ /* 0x008fc800078e0206 */
[----:B----4-:R-:W-:-:S05]  /*0110*/  FMUL R9, R2, R5 ;  /* 0x0000000502097220 */ /* 0x010fca0000400000 */
[----:B------:R-:W-:Y:S01]  /*0120*/  STG.E desc[UR4][R6.64], R9 ;  /* 0x0000000906007986 */ /* 0x000fe2000c101904 */
[----:B------:R-:W-:Y:S05]  /*0130*/  EXIT ;  /* 0x000000000000794d */ /* 0x000fea0003800000 */
.L_x_12:
        /* <DEDUP_REMOVED lines=12> */
.L_x_16:


//--------------------- .text._Z9addKernelPKfS0_Pfi --------------------------
	.section	.text._Z9addKernelPKfS0_Pfi,"ax",@progbits
	.align	128
        .global         _Z9addKernelPKfS0_Pfi
        .type           _Z9addKernelPKfS0_Pfi,@function
        .size           _Z9addKernelPKfS0_Pfi,(.L_x_17 - _Z9addKernelPKfS0_Pfi)
        .other          _Z9addKernelPKfS0_Pfi,@"STO_CUDA_ENTRY STV_DEFAULT"
_Z9addKernelPKfS0_Pfi:
.text._Z9addKernelPKfS0_Pfi:
        /* <DEDUP_REMOVED lines=17> */
[----:B----4-:R-:W-:-:S05]  /*0110*/  FADD R9, R2, R5 ;  /* 0x0000000502097221 */ /* 0x010fca0000000000 */
[----:B------:R-:W-:Y:S01]  /*0120*/  STG.E desc[UR4][R6.64], R9 ;  /* 0x0000000906007986 */ /* 0x000fe2000c101904 */
[----:B------:R-:W-:Y:S05]  /*0130*/  EXIT ;  /* 0x000000000000794d */ /* 0x000fea0003800000 */
.L_x_13:
        /* <DEDUP_REMOVED lines=12> */
.L_x_17:


//--------------------- .nv.global.init           --------------------------
	.section	.nv.global.init,"aw",@progbits
	.align	4
.nv.global.init:
	.type		__cudart_i2opi_f,@object
	.size		__cudart_i2opi_f,(.L_0 - __cudart_i2opi_f)
__cudart_i2opi_f:
        /*0000*/ 	.byte	0x41, 0x90, 0x43, 0x3c, 0x99, 0x95, 0x62, 0xdb, 0xc0, 0xdd, 0x34, 0xf5, 0xd1, 0x57, 0x27, 0xfc
        /*0010*/ 	.byte	0x29, 0x15, 0x44, 0x4e, 0x6e, 0x83, 0xf9, 0xa2
.L_0:


//--------------------- .nv.shared.reserved.0     --------------------------
	.section	.nv.shared.reserved.0,"aw",@nobits
	.weak		__nv_reservedSMEM_offset_0_alias
	.size		__nv_reservedSMEM_offset_0_alias, 0, 64
	.other		__nv_reservedSMEM_offset_0_alias,@"STO_CUDA_RESERVED_SHARED STV_DEFAULT"
__nv_reservedSMEM_offset_0_alias:
	.zero		0
	.zero		64


//--------------------- .nv.constant0._Z11func1KernelPKfS0_Pfi --------------------------
	.section	.nv.constant0._Z11func1KernelPKfS0_Pfi,"a",@progbits
	.sectionflags	@""
	.align	4
.nv.constant0._Z11func1KernelPKfS0_Pfi:
	.zero		924


//--------------------- .nv.constant0._Z10multKernelPKfS0_Pfi --------------------------
	.section	.nv.constant0._Z10multKernelPKfS0_Pfi,"a",@progbits
	.sectionflags	@""
	.align	4
.nv.constant0._Z10multKernelPKfS0_Pfi:
	.zero		924


//--------------------- .nv.constant0._Z9addKernelPKfS0_Pfi --------------------------
	.section	.nv.constant0._Z9addKernelPKfS0_Pfi,"a",@progbits
	.sectionflags	@""
	.align	4
.nv.constant0._Z9addKernelPKfS0_Pfi:
	.zero		924


//--------------------- SYMBOLS --------------------------

	.type		.nv.reservedSmem.offset0,@object
	.size		.nv.reservedSmem.offset0,0x4
